//
// Generated by NVIDIA NVVM Compiler
//
// Compiler Build ID: CL-36424714
// Cuda compilation tools, release 13.0, V13.0.88
// Based on NVVM 20.0.0
//

.version 9.0
.target sm_100
.address_size 64

	// .globl	_Z10gol_kernelPPh

.visible .entry _Z10gol_kernelPPh(
	.param .u64 .ptr .align 1 _Z10gol_kernelPPh_param_0
)
{
	.reg .pred 	%p<4>;
	.reg .b32 	%r<10>;

	mov.u32 	%r1, %ntid.x;
	mov.u32 	%r2, %ctaid.x;
	mov.u32 	%r3, %tid.x;
	mad.lo.s32 	%r4, %r1, %r2, %r3;
	mov.u32 	%r5, %ntid.y;
	mov.u32 	%r6, %ctaid.y;
	mov.u32 	%r7, %tid.y;
	mad.lo.s32 	%r8, %r5, %r6, %r7;
	setp.gt.s32 	%p1, %r4, 639;
	setp.gt.u32 	%p2, %r8, 479;
	or.pred  	%p3, %p1, %p2;
	@%p3 bra 	$L__BB0_2;
	bar.sync 	0;
$L__BB0_2:
	ret;

}


// ===== COMPILED SASS (sm_100) =====

	.target	sm_100

	.elftype	@"ET_EXEC"


//--------------------- .note.nv.tkinfo           --------------------------
	.section	.note.nv.tkinfo,"",@"SHT_NOTE"
	.sectionflags	@"SHF_NOTE_NV_TKINFO"
	.tkinfo
        /*0018*/ 	.word	0x00000002
        /*0030*/ 	.string	""
        /*0030*/ 	.string	"ptxas"
        /*0030*/ 	.string	"Cuda compilation tools, release 13.0, V13.0.88"
        /*0030*/ 	.string	"Build cuda_13.0.r13.0/compiler.36424714_0"
        /*0030*/ 	.string	"-arch sm_100 -m 64 "



//--------------------- .note.nv.cuinfo           --------------------------
	.section	.note.nv.cuinfo,"",@"SHT_NOTE"
	.sectionflags	@"SHF_NOTE_NV_CUINFO"
        /*0018*/ 	.short	0x0002
        /*001a*/ 	.short	0x0064
        /*001c*/ 	.short	0x0082
	.zero		2


//--------------------- .nv.info                  --------------------------
	.section	.nv.info,"",@"SHT_CUDA_INFO"
	.align	4


	//----- nvinfo : EIATTR_REGCOUNT
	.align		4
        /*0000*/ 	.byte	0x04, 0x2f
        /*0002*/ 	.short	(.L_1 - .L_0)
	.align		4
.L_0:
        /*0004*/ 	.word	index@(_Z10gol_kernelPPh)
        /*0008*/ 	.word	0x00000008


	//----- nvinfo : EIATTR_FRAME_SIZE
	.align		4
.L_1:
        /*000c*/ 	.byte	0x04, 0x11
        /*000e*/ 	.short	(.L_3 - .L_2)
	.align		4
.L_2:
        /*0010*/ 	.word	index@(_Z10gol_kernelPPh)
        /*0014*/ 	.word	0x00000000


	//----- nvinfo : EIATTR_MIN_STACK_SIZE
	.align		4
.L_3:
        /*0018*/ 	.byte	0x04, 0x12
        /*001a*/ 	.short	(.L_5 - .L_4)
	.align		4
.L_4:
        /*001c*/ 	.word	index@(_Z10gol_kernelPPh)
        /*0020*/ 	.word	0x00000000
.L_5:


//--------------------- .nv.compat                --------------------------
	.section	.nv.compat,"",@"SHT_CUDA_COMPAT_INFO"
	.align	4
        /*0000*/ 	.byte	0x02, 0x09, 0x00, 0x00, 0x02, 0x02, 0x01, 0x00, 0x02, 0x05, 0x05, 0x00, 0x03, 0x07, 0x01, 0x01
        /*0010*/ 	.byte	0x02, 0x03, 0x00, 0x00, 0x02, 0x06, 0x01, 0x00, 0x04, 0x0b, 0x08, 0x00, 0x09, 0x00, 0x00, 0x00
        /*0020*/ 	.byte	0x00, 0x00, 0x00, 0x00


//--------------------- .nv.info._Z10gol_kernelPPh --------------------------
	.section	.nv.info._Z10gol_kernelPPh,"",@"SHT_CUDA_INFO"
	.sectionflags	@""
	.align	4


	//----- nvinfo : EIATTR_CUDA_API_VERSION
	.align		4
        /*0000*/ 	.byte	0x04, 0x37
        /*0002*/ 	.short	(.L_7 - .L_6)
.L_6:
        /*0004*/ 	.word	0x00000082


	//----- nvinfo : EIATTR_KPARAM_INFO
	.align		4
.L_7:
        /*0008*/ 	.byte	0x04, 0x17
        /*000a*/ 	.short	(.L_9 - .L_8)
.L_8:
        /*000c*/ 	.word	0x00000000
        /*0010*/ 	.short	0x0000
        /*0012*/ 	.short	0x0000
        /*0014*/ 	.byte	0x00, 0xf5, 0x21, 0x00


	//----- nvinfo : EIATTR_SPARSE_MMA_MASK
	.align		4
.L_9:
        /*0018*/ 	.byte	0x03, 0x50
        /*001a*/ 	.short	0x0000


	//----- nvinfo : EIATTR_MAXREG_COUNT
	.align		4
        /*001c*/ 	.byte	0x03, 0x1b
        /*001e*/ 	.short	0x00ff


	//----- nvinfo : EIATTR_NUM_BARRIERS
	.align		4
        /*0020*/ 	.byte	0x02, 0x4c
        /*0022*/ 	.byte	0x01
	.zero		1


	//----- nvinfo : EIATTR_MERCURY_ISA_VERSION
	.align		4
        /*0024*/ 	.byte	0x03, 0x5f
        /*0026*/ 	.short	0x0101


	//----- nvinfo : EIATTR_VRC_CTA_INIT_COUNT
	.align		4
        /*0028*/ 	.byte	0x02, 0x4a
	.zero		1
	.zero		1


	//----- nvinfo : EIATTR_EXIT_INSTR_OFFSETS
	.align		4
        /*002c*/ 	.byte	0x04, 0x1c
        /*002e*/ 	.short	(.L_11 - .L_10)


	//   ....[0]....
.L_10:
        /*0030*/ 	.word	0x000000b0


	//   ....[1]....
        /*0034*/ 	.word	0x000000d0


	//----- nvinfo : EIATTR_CBANK_PARAM_SIZE
	.align		4
.L_11:
        /*0038*/ 	.byte	0x03, 0x19
        /*003a*/ 	.short	0x0008


	//----- nvinfo : EIATTR_PARAM_CBANK
	.align		4
        /*003c*/ 	.byte	0x04, 0x0a
        /*003e*/ 	.short	(.L_13 - .L_12)
	.align		4
.L_12:
        /*0040*/ 	.word	index@(.nv.constant0._Z10gol_kernelPPh)
        /*0044*/ 	.short	0x0380
        /*0046*/ 	.short	0x0008


	//----- nvinfo : EIATTR_SW_WAR
	.align		4
.L_13:
        /*0048*/ 	.byte	0x04, 0x36
        /*004a*/ 	.short	(.L_15 - .L_14)
.L_14:
        /*004c*/ 	.word	0x00000008
.L_15:


//--------------------- .nv.callgraph             --------------------------
	.section	.nv.callgraph,"",@"SHT_CUDA_CALLGRAPH"
	.align	4
	.sectionentsize	8
	.align		4
        /*0000*/ 	.word	0x00000000
	.align		4
        /*0004*/ 	.word	0xffffffff
	.align		4
        /*0008*/ 	.word	0x00000000
	.align		4
        /*000c*/ 	.word	0xfffffffe
	.align		4
        /*0010*/ 	.word	0x00000000
	.align		4
        /*0014*/ 	.word	0xfffffffd
	.align		4
        /*0018*/ 	.word	0x00000000
	.align		4
        /*001c*/ 	.word	0xfffffffc


//--------------------- .text._Z10gol_kernelPPh   --------------------------
	.section	.text._Z10gol_kernelPPh,"ax",@progbits
	.align	128
        .global         _Z10gol_kernelPPh
        .type           _Z10gol_kernelPPh,@function
        .size           _Z10gol_kernelPPh,(.L_x_1 - _Z10gol_kernelPPh)
        .other          _Z10gol_kernelPPh,@"STO_CUDA_ENTRY STV_DEFAULT"
_Z10gol_kernelPPh:
.text._Z10gol_kernelPPh:
[----:B------:R-:W-:Y:S01]  /*0000*/  LDC R1, c[0x0][0x37c] ;  /* 0x0000df00ff017b82 */ /* 0x000fe20000000800 */
[----:B------:R-:W0:Y:S01]  /*0010*/  S2R R2, SR_CTAID.Y ;  /* 0x0000000000027919 */ /* 0x000e220000002600 */
[----:B------:R-:W1:Y:S01]  /*0020*/  LDCU UR4, c[0x0][0x360] ;  /* 0x00006c00ff0477ac */ /* 0x000e620008000800 */
[----:B------:R-:W0:Y:S01]  /*0030*/  S2R R5, SR_TID.Y ;  /* 0x0000000000057919 */ /* 0x000e220000002200 */
[----:B------:R-:W0:Y:S01]  /*0040*/  LDCU UR5, c[0x0][0x364] ;  /* 0x00006c80ff0577ac */ /* 0x000e220008000800 */
[----:B------:R-:W1:Y:S01]  /*0050*/  S2R R0, SR_CTAID.X ;  /* 0x0000000000007919 */ /* 0x000e620000002500 */
[----:B------:R-:W1:Y:S01]  /*0060*/  S2R R3, SR_TID.X ;  /* 0x0000000000037919 */ /* 0x000e620000002100 */
[----:B0-----:R-:W-:-:S05]  /*0070*/  IMAD R2, R2, UR5, R5 ;  /* 0x0000000502027c24 */ /* 0x001fca000f8e0205 */
[----:B------:R-:W-:Y:S01]  /*0080*/  ISETP.GT.U32.AND P0, PT, R2, 0x1df, PT ;  /* 0x000001df0200780c */ /* 0x000fe20003f04070 */
[----:B-1----:R-:W-:-:S05]  /*0090*/  IMAD R0, R0, UR4, R3 ;  /* 0x0000000400007c24 */ /* 0x002fca000f8e0203 */
[----:B------:R-:W-:-:S13]  /*00a0*/  ISETP.GT.OR P0, PT, R0, 0x27f, P0 ;  /* 0x0000027f0000780c */ /* 0x000fda0000704670 */
[----:B------:R-:W-:Y:S05]  /*00b0*/  @P0 EXIT ;  /* 0x000000000000094d */ /* 0x000fea0003800000 */
[----:B------:R-:W-:Y:S06]  /*00c0*/  BAR.SYNC.DEFER_BLOCKING 0x0 ;  /* 0x0000000000007b1d */ /* 0x000fec0000010000 */
[----:B------:R-:W-:Y:S05]  /*00d0*/  EXIT ;  /* 0x000000000000794d */ /* 0x000fea0003800000 */
.L_x_0:
[----:B------:R-:W-:-:S00]  /*00e0*/  BRA `(.L_x_0) ;  /* 0xfffffffc00fc7947 */ /* 0x000fc0000383ffff */
[----:B------:R-:W-:-:S00]  /*00f0*/  NOP ;  /* 0x0000000000007918 */ /* 0x000fc00000000000 */
        /* <DEDUP_REMOVED lines=8> */
.L_x_1:


//--------------------- .nv.shared.reserved.0     --------------------------
	.section	.nv.shared.reserved.0,"aw",@nobits
	.weak		__nv_reservedSMEM_offset_0_alias
	.size		__nv_reservedSMEM_offset_0_alias, 0, 64
	.other		__nv_reservedSMEM_offset_0_alias,@"STO_CUDA_RESERVED_SHARED STV_DEFAULT"
__nv_reservedSMEM_offset_0_alias:
	.zero		0
	.zero		64


//--------------------- .nv.constant0._Z10gol_kernelPPh --------------------------
	.section	.nv.constant0._Z10gol_kernelPPh,"a",@progbits
	.sectionflags	@""
	.align	4
.nv.constant0._Z10gol_kernelPPh:
	.zero		904


//--------------------- SYMBOLS --------------------------

	.type		.nv.reservedSmem.offset0,@object
	.size		.nv.reservedSmem.offset0,0x4
